//
// Generated by NVIDIA NVVM Compiler
//
// Compiler Build ID: CL-36424714
// Cuda compilation tools, release 13.0, V13.0.88
// Based on NVVM 20.0.0
//

.version 9.0
.target sm_100
.address_size 64

	// .globl	_Z25strongestNeighborScan_gpuPiS_S_S_S_S_ii

.visible .entry _Z25strongestNeighborScan_gpuPiS_S_S_S_S_ii(
	.param .u64 .ptr .align 1 _Z25strongestNeighborScan_gpuPiS_S_S_S_S_ii_param_0,
	.param .u64 .ptr .align 1 _Z25strongestNeighborScan_gpuPiS_S_S_S_S_ii_param_1,
	.param .u64 .ptr .align 1 _Z25strongestNeighborScan_gpuPiS_S_S_S_S_ii_param_2,
	.param .u64 .ptr .align 1 _Z25strongestNeighborScan_gpuPiS_S_S_S_S_ii_param_3,
	.param .u64 .ptr .align 1 _Z25strongestNeighborScan_gpuPiS_S_S_S_S_ii_param_4,
	.param .u64 .ptr .align 1 _Z25strongestNeighborScan_gpuPiS_S_S_S_S_ii_param_5,
	.param .u32 _Z25strongestNeighborScan_gpuPiS_S_S_S_S_ii_param_6,
	.param .u32 _Z25strongestNeighborScan_gpuPiS_S_S_S_S_ii_param_7
)
{
	.reg .pred 	%p<8>;
	.reg .b32 	%r<29>;
	.reg .b64 	%rd<50>;

	ld.param.u64 	%rd9, [_Z25strongestNeighborScan_gpuPiS_S_S_S_S_ii_param_0];
	ld.param.u64 	%rd10, [_Z25strongestNeighborScan_gpuPiS_S_S_S_S_ii_param_1];
	ld.param.u64 	%rd11, [_Z25strongestNeighborScan_gpuPiS_S_S_S_S_ii_param_2];
	ld.param.u64 	%rd12, [_Z25strongestNeighborScan_gpuPiS_S_S_S_S_ii_param_3];
	ld.param.u64 	%rd13, [_Z25strongestNeighborScan_gpuPiS_S_S_S_S_ii_param_4];
	ld.param.u64 	%rd14, [_Z25strongestNeighborScan_gpuPiS_S_S_S_S_ii_param_5];
	ld.param.u32 	%r9, [_Z25strongestNeighborScan_gpuPiS_S_S_S_S_ii_param_6];
	ld.param.u32 	%r10, [_Z25strongestNeighborScan_gpuPiS_S_S_S_S_ii_param_7];
	cvta.to.global.u64 	%rd1, %rd14;
	cvta.to.global.u64 	%rd2, %rd11;
	cvta.to.global.u64 	%rd3, %rd10;
	cvta.to.global.u64 	%rd4, %rd13;
	cvta.to.global.u64 	%rd5, %rd12;
	mov.u32 	%r11, %ctaid.x;
	mov.u32 	%r1, %ntid.x;
	mov.u32 	%r12, %tid.x;
	mad.lo.s32 	%r28, %r11, %r1, %r12;
	setp.ge.s32 	%p1, %r28, %r10;
	@%p1 bra 	$L__BB0_14;
	cvta.to.global.u64 	%rd6, %rd9;
	mov.u32 	%r13, %nctaid.x;
	mul.lo.s32 	%r3, %r1, %r13;
$L__BB0_2:
	setp.lt.s32 	%p2, %r28, %r9;
	@%p2 bra 	$L__BB0_12;
	mul.wide.s32 	%rd15, %r28, 4;
	add.s64 	%rd16, %rd6, %rd15;
	ld.global.u32 	%r14, [%rd16];
	sub.s32 	%r5, %r28, %r9;
	mul.wide.s32 	%rd17, %r5, 4;
	add.s64 	%rd18, %rd6, %rd17;
	ld.global.u32 	%r15, [%rd18];
	setp.ne.s32 	%p3, %r14, %r15;
	@%p3 bra 	$L__BB0_11;
	add.s64 	%rd25, %rd5, %rd15;
	ld.global.u32 	%r6, [%rd25];
	add.s64 	%rd27, %rd5, %rd17;
	ld.global.u32 	%r7, [%rd27];
	setp.ne.s32 	%p4, %r6, %r7;
	@%p4 bra 	$L__BB0_8;
	add.s64 	%rd7, %rd3, %rd15;
	ld.global.u32 	%r21, [%rd7];
	add.s64 	%rd8, %rd3, %rd17;
	ld.global.u32 	%r22, [%rd8];
	setp.ge.s32 	%p6, %r21, %r22;
	@%p6 bra 	$L__BB0_7;
	add.s64 	%rd43, %rd4, %rd15;
	st.global.u32 	[%rd43], %r6;
	ld.global.u32 	%r25, [%rd7];
	add.s64 	%rd44, %rd2, %rd15;
	st.global.u32 	[%rd44], %r25;
	bra.uni 	$L__BB0_13;
$L__BB0_7:
	add.s64 	%rd40, %rd4, %rd15;
	st.global.u32 	[%rd40], %r6;
	ld.global.u32 	%r23, [%rd8];
	add.s64 	%rd41, %rd2, %rd15;
	st.global.u32 	[%rd41], %r23;
	mov.b32 	%r24, 1;
	st.global.u32 	[%rd1], %r24;
	bra.uni 	$L__BB0_13;
$L__BB0_8:
	setp.le.s32 	%p5, %r6, %r7;
	@%p5 bra 	$L__BB0_10;
	add.s64 	%rd34, %rd4, %rd15;
	st.global.u32 	[%rd34], %r6;
	add.s64 	%rd35, %rd3, %rd15;
	ld.global.u32 	%r20, [%rd35];
	add.s64 	%rd36, %rd2, %rd15;
	st.global.u32 	[%rd36], %r20;
	bra.uni 	$L__BB0_13;
$L__BB0_10:
	add.s64 	%rd29, %rd4, %rd15;
	st.global.u32 	[%rd29], %r7;
	add.s64 	%rd31, %rd3, %rd17;
	ld.global.u32 	%r18, [%rd31];
	add.s64 	%rd32, %rd2, %rd15;
	st.global.u32 	[%rd32], %r18;
	mov.b32 	%r19, 1;
	st.global.u32 	[%rd1], %r19;
	bra.uni 	$L__BB0_13;
$L__BB0_11:
	add.s64 	%rd20, %rd5, %rd15;
	ld.global.u32 	%r16, [%rd20];
	add.s64 	%rd21, %rd4, %rd15;
	st.global.u32 	[%rd21], %r16;
	add.s64 	%rd22, %rd3, %rd15;
	ld.global.u32 	%r17, [%rd22];
	add.s64 	%rd23, %rd2, %rd15;
	st.global.u32 	[%rd23], %r17;
	bra.uni 	$L__BB0_13;
$L__BB0_12:
	mul.wide.s32 	%rd45, %r28, 4;
	add.s64 	%rd46, %rd5, %rd45;
	ld.global.u32 	%r26, [%rd46];
	add.s64 	%rd47, %rd4, %rd45;
	st.global.u32 	[%rd47], %r26;
	add.s64 	%rd48, %rd3, %rd45;
	ld.global.u32 	%r27, [%rd48];
	add.s64 	%rd49, %rd2, %rd45;
	st.global.u32 	[%rd49], %r27;
$L__BB0_13:
	add.s32 	%r28, %r28, %r3;
	setp.lt.s32 	%p7, %r28, %r10;
	@%p7 bra 	$L__BB0_2;
$L__BB0_14:
	ret;

}


// ===== COMPILED SASS (sm_100) =====

	.target	sm_100

	.elftype	@"ET_EXEC"


//--------------------- .note.nv.tkinfo           --------------------------
	.section	.note.nv.tkinfo,"",@"SHT_NOTE"
	.sectionflags	@"SHF_NOTE_NV_TKINFO"
	.tkinfo
        /*0018*/ 	.word	0x00000002
        /*0030*/ 	.string	""
        /*0030*/ 	.string	"ptxas"
        /*0030*/ 	.string	"Cuda compilation tools, release 13.0, V13.0.88"
        /*0030*/ 	.string	"Build cuda_13.0.r13.0/compiler.36424714_0"
        /*0030*/ 	.string	"-arch sm_100 -m 64 "



//--------------------- .note.nv.cuinfo           --------------------------
	.section	.note.nv.cuinfo,"",@"SHT_NOTE"
	.sectionflags	@"SHF_NOTE_NV_CUINFO"
        /*0018*/ 	.short	0x0002
        /*001a*/ 	.short	0x0064
        /*001c*/ 	.short	0x0082
	.zero		2


//--------------------- .nv.info                  --------------------------
	.section	.nv.info,"",@"SHT_CUDA_INFO"
	.align	4


	//----- nvinfo : EIATTR_REGCOUNT
	.align		4
        /*0000*/ 	.byte	0x04, 0x2f
        /*0002*/ 	.short	(.L_1 - .L_0)
	.align		4
.L_0:
        /*0004*/ 	.word	index@(_Z25strongestNeighborScan_gpuPiS_S_S_S_S_ii)
        /*0008*/ 	.word	0x00000020


	//----- nvinfo : EIATTR_FRAME_SIZE
	.align		4
.L_1:
        /*000c*/ 	.byte	0x04, 0x11
        /*000e*/ 	.short	(.L_3 - .L_2)
	.align		4
.L_2:
        /*0010*/ 	.word	index@(_Z25strongestNeighborScan_gpuPiS_S_S_S_S_ii)
        /*0014*/ 	.word	0x00000000


	//----- nvinfo : EIATTR_MIN_STACK_SIZE
	.align		4
.L_3:
        /*0018*/ 	.byte	0x04, 0x12
        /*001a*/ 	.short	(.L_5 - .L_4)
	.align		4
.L_4:
        /*001c*/ 	.word	index@(_Z25strongestNeighborScan_gpuPiS_S_S_S_S_ii)
        /*0020*/ 	.word	0x00000000
.L_5:


//--------------------- .nv.compat                --------------------------
	.section	.nv.compat,"",@"SHT_CUDA_COMPAT_INFO"
	.align	4
        /*0000*/ 	.byte	0x02, 0x09, 0x00, 0x00, 0x02, 0x02, 0x01, 0x00, 0x02, 0x05, 0x05, 0x00, 0x03, 0x07, 0x01, 0x01
        /*0010*/ 	.byte	0x02, 0x03, 0x00, 0x00, 0x02, 0x06, 0x01, 0x00, 0x04, 0x0b, 0x08, 0x00, 0x09, 0x00, 0x00, 0x00
        /*0020*/ 	.byte	0x00, 0x00, 0x00, 0x00


//--------------------- .nv.info._Z25strongestNeighborScan_gpuPiS_S_S_S_S_ii --------------------------
	.section	.nv.info._Z25strongestNeighborScan_gpuPiS_S_S_S_S_ii,"",@"SHT_CUDA_INFO"
	.sectionflags	@""
	.align	4


	//----- nvinfo : EIATTR_CUDA_API_VERSION
	.align		4
        /*0000*/ 	.byte	0x04, 0x37
        /*0002*/ 	.short	(.L_7 - .L_6)
.L_6:
        /*0004*/ 	.word	0x00000082


	//----- nvinfo : EIATTR_KPARAM_INFO
	.align		4
.L_7:
        /*0008*/ 	.byte	0x04, 0x17
        /*000a*/ 	.short	(.L_9 - .L_8)
.L_8:
        /*000c*/ 	.word	0x00000000
        /*0010*/ 	.short	0x0007
        /*0012*/ 	.short	0x0034
        /*0014*/ 	.byte	0x00, 0xf0, 0x11, 0x00


	//----- nvinfo : EIATTR_KPARAM_INFO
	.align		4
.L_9:
        /*0018*/ 	.byte	0x04, 0x17
        /*001a*/ 	.short	(.L_11 - .L_10)
.L_10:
        /*001c*/ 	.word	0x00000000
        /*0020*/ 	.short	0x0006
        /*0022*/ 	.short	0x0030
        /*0024*/ 	.byte	0x00, 0xf0, 0x11, 0x00


	//----- nvinfo : EIATTR_KPARAM_INFO
	.align		4
.L_11:
        /*0028*/ 	.byte	0x04, 0x17
        /*002a*/ 	.short	(.L_13 - .L_12)
.L_12:
        /*002c*/ 	.word	0x00000000
        /*0030*/ 	.short	0x0005
        /*0032*/ 	.short	0x0028
        /*0034*/ 	.byte	0x00, 0xf5, 0x21, 0x00


	//----- nvinfo : EIATTR_KPARAM_INFO
	.align		4
.L_13:
        /*0038*/ 	.byte	0x04, 0x17
        /*003a*/ 	.short	(.L_15 - .L_14)
.L_14:
        /*003c*/ 	.word	0x00000000
        /*0040*/ 	.short	0x0004
        /*0042*/ 	.short	0x0020
        /*0044*/ 	.byte	0x00, 0xf5, 0x21, 0x00


	//----- nvinfo : EIATTR_KPARAM_INFO
	.align		4
.L_15:
        /*0048*/ 	.byte	0x04, 0x17
        /*004a*/ 	.short	(.L_17 - .L_16)
.L_16:
        /*004c*/ 	.word	0x00000000
        /*0050*/ 	.short	0x0003
        /*0052*/ 	.short	0x0018
        /*0054*/ 	.byte	0x00, 0xf5, 0x21, 0x00


	//----- nvinfo : EIATTR_KPARAM_INFO
	.align		4
.L_17:
        /*0058*/ 	.byte	0x04, 0x17
        /*005a*/ 	.short	(.L_19 - .L_18)
.L_18:
        /*005c*/ 	.word	0x00000000
        /*0060*/ 	.short	0x0002
        /*0062*/ 	.short	0x0010
        /*0064*/ 	.byte	0x00, 0xf5, 0x21, 0x00


	//----- nvinfo : EIATTR_KPARAM_INFO
	.align		4
.L_19:
        /*0068*/ 	.byte	0x04, 0x17
        /*006a*/ 	.short	(.L_21 - .L_20)
.L_20:
        /*006c*/ 	.word	0x00000000
        /*0070*/ 	.short	0x0001
        /*0072*/ 	.short	0x0008
        /*0074*/ 	.byte	0x00, 0xf5, 0x21, 0x00


	//----- nvinfo : EIATTR_KPARAM_INFO
	.align		4
.L_21:
        /*0078*/ 	.byte	0x04, 0x17
        /*007a*/ 	.short	(.L_23 - .L_22)
.L_22:
        /*007c*/ 	.word	0x00000000
        /*0080*/ 	.short	0x0000
        /*0082*/ 	.short	0x0000
        /*0084*/ 	.byte	0x00, 0xf5, 0x21, 0x00


	//----- nvinfo : EIATTR_SPARSE_MMA_MASK
	.align		4
.L_23:
        /*0088*/ 	.byte	0x03, 0x50
        /*008a*/ 	.short	0x0000


	//----- nvinfo : EIATTR_MAXREG_COUNT
	.align		4
        /*008c*/ 	.byte	0x03, 0x1b
        /*008e*/ 	.short	0x00ff


	//----- nvinfo : EIATTR_MERCURY_ISA_VERSION
	.align		4
        /*0090*/ 	.byte	0x03, 0x5f
        /*0092*/ 	.short	0x0101


	//----- nvinfo : EIATTR_VRC_CTA_INIT_COUNT
	.align		4
        /*0094*/ 	.byte	0x02, 0x4a
	.zero		1
	.zero		1


	//----- nvinfo : EIATTR_EXIT_INSTR_OFFSETS
	.align		4
        /*0098*/ 	.byte	0x04, 0x1c
        /*009a*/ 	.short	(.L_25 - .L_24)


	//   ....[0]....
.L_24:
        /*009c*/ 	.word	0x00000070


	//   ....[1]....
        /*00a0*/ 	.word	0x00000590


	//----- nvinfo : EIATTR_CRS_STACK_SIZE
	.align		4
.L_25:
        /*00a4*/ 	.byte	0x04, 0x1e
        /*00a6*/ 	.short	(.L_27 - .L_26)
.L_26:
        /*00a8*/ 	.word	0x00000000


	//----- nvinfo : EIATTR_CBANK_PARAM_SIZE
	.align		4
.L_27:
        /*00ac*/ 	.byte	0x03, 0x19
        /*00ae*/ 	.short	0x0038


	//----- nvinfo : EIATTR_PARAM_CBANK
	.align		4
        /*00b0*/ 	.byte	0x04, 0x0a
        /*00b2*/ 	.short	(.L_29 - .L_28)
	.align		4
.L_28:
        /*00b4*/ 	.word	index@(.nv.constant0._Z25strongestNeighborScan_gpuPiS_S_S_S_S_ii)
        /*00b8*/ 	.short	0x0380
        /*00ba*/ 	.short	0x0038


	//----- nvinfo : EIATTR_SW_WAR
	.align		4
.L_29:
        /*00bc*/ 	.byte	0x04, 0x36
        /*00be*/ 	.short	(.L_31 - .L_30)
.L_30:
        /*00c0*/ 	.word	0x00000008
.L_31:


//--------------------- .nv.callgraph             --------------------------
	.section	.nv.callgraph,"",@"SHT_CUDA_CALLGRAPH"
	.align	4
	.sectionentsize	8
	.align		4
        /*0000*/ 	.word	0x00000000
	.align		4
        /*0004*/ 	.word	0xffffffff
	.align		4
        /*0008*/ 	.word	0x00000000
	.align		4
        /*000c*/ 	.word	0xfffffffe
	.align		4
        /*0010*/ 	.word	0x00000000
	.align		4
        /*0014*/ 	.word	0xfffffffd
	.align		4
        /*0018*/ 	.word	0x00000000
	.align		4
        /*001c*/ 	.word	0xfffffffc


//--------------------- .text._Z25strongestNeighborScan_gpuPiS_S_S_S_S_ii --------------------------
	.section	.text._Z25strongestNeighborScan_gpuPiS_S_S_S_S_ii,"ax",@progbits
	.align	128
        .global         _Z25strongestNeighborScan_gpuPiS_S_S_S_S_ii
        .type           _Z25strongestNeighborScan_gpuPiS_S_S_S_S_ii,@function
        .size           _Z25strongestNeighborScan_gpuPiS_S_S_S_S_ii,(.L_x_7 - _Z25strongestNeighborScan_gpuPiS_S_S_S_S_ii)
        .other          _Z25strongestNeighborScan_gpuPiS_S_S_S_S_ii,@"STO_CUDA_ENTRY STV_DEFAULT"
_Z25strongestNeighborScan_gpuPiS_S_S_S_S_ii:
.text._Z25strongestNeighborScan_gpuPiS_S_S_S_S_ii:
[----:B------:R-:W-:Y:S01]  /*0000*/  LDC R1, c[0x0][0x37c] ;  /* 0x0000df00ff017b82 */ /* 0x000fe20000000800 */
[----:B------:R-:W0:Y:S07]  /*0010*/  S2R R23, SR_TID.X ;  /* 0x0000000000177919 */ /* 0x000e2e0000002100 */
[----:B------:R-:W0:Y:S01]  /*0020*/  S2UR UR4, SR_CTAID.X ;  /* 0x00000000000479c3 */ /* 0x000e220000002500 */
[----:B------:R-:W1:Y:S07]  /*0030*/  LDCU UR5, c[0x0][0x3b4] ;  /* 0x00007680ff0577ac */ /* 0x000e6e0008000800 */
[----:B------:R-:W0:Y:S02]  /*0040*/  LDC R22, c[0x0][0x360] ;  /* 0x0000d800ff167b82 */ /* 0x000e240000000800 */
[----:B0-----:R-:W-:-:S05]  /*0050*/  IMAD R23, R22, UR4, R23 ;  /* 0x0000000416177c24 */ /* 0x001fca000f8e0217 */
[----:B-1----:R-:W-:-:S13]  /*0060*/  ISETP.GE.AND P0, PT, R23, UR5, PT ;  /* 0x0000000517007c0c */ /* 0x002fda000bf06270 */
[----:B------:R-:W-:Y:S05]  /*0070*/  @P0 EXIT ;  /* 0x000000000000094d */ /* 0x000fea0003800000 */
[----:B------:R-:W0:Y:S01]  /*0080*/  LDC R0, c[0x0][0x3b0] ;  /* 0x0000ec00ff007b82 */ /* 0x000e220000000800 */
[----:B------:R-:W1:Y:S01]  /*0090*/  LDCU UR4, c[0x0][0x370] ;  /* 0x00006e00ff0477ac */ /* 0x000e620008000800 */
[----:B------:R-:W2:Y:S06]  /*00a0*/  LDCU.64 UR6, c[0x0][0x358] ;  /* 0x00006b00ff0677ac */ /* 0x000eac0008000a00 */
[----:B------:R-:W3:Y:S01]  /*00b0*/  LDC.64 R14, c[0x0][0x388] ;  /* 0x0000e200ff0e7b82 */ /* 0x000ee20000000a00 */
[----:B------:R-:W4:Y:S07]  /*00c0*/  LDCU UR5, c[0x0][0x3b4] ;  /* 0x00007680ff0577ac */ /* 0x000f2e0008000800 */
[----:B------:R-:W0:Y:S01]  /*00d0*/  LDC.64 R12, c[0x0][0x3a0] ;  /* 0x0000e800ff0c7b82 */ /* 0x000e220000000a00 */
[----:B-1----:R-:W-:-:S07]  /*00e0*/  IMAD R22, R22, UR4, RZ ;  /* 0x0000000416167c24 */ /* 0x002fce000f8e02ff */
[----:B------:R-:W1:Y:S08]  /*00f0*/  LDC.64 R10, c[0x0][0x390] ;  /* 0x0000e400ff0a7b82 */ /* 0x000e700000000a00 */
[----:B------:R-:W0:Y:S08]  /*0100*/  LDC.64 R8, c[0x0][0x398] ;  /* 0x0000e600ff087b82 */ /* 0x000e300000000a00 */
[----:B------:R-:W0:Y:S08]  /*0110*/  LDC.64 R6, c[0x0][0x390] ;  /* 0x0000e400ff067b82 */ /* 0x000e300000000a00 */
[----:B------:R-:W0:Y:S08]  /*0120*/  LDC.64 R4, c[0x0][0x380] ;  /* 0x0000e000ff047b82 */ /* 0x000e300000000a00 */
[----:B--234-:R-:W0:Y:S02]  /*0130*/  LDC.64 R2, c[0x0][0x398] ;  /* 0x0000e600ff027b82 */ /* 0x01ce240000000a00 */
.L_x_5:
[----:B0-----:R-:W-:Y:S01]  /*0140*/  ISETP.GE.AND P0, PT, R23, R0, PT ;  /* 0x000000001700720c */ /* 0x001fe20003f06270 */
[----:B------:R-:W-:-:S12]  /*0150*/  BSSY.RECONVERGENT B0, `(.L_x_0) ;  /* 0x0000040000007945 */ /* 0x000fd80003800200 */
[----:B--234-:R-:W-:Y:S05]  /*0160*/  @!P0 BRA `(.L_x_1) ;  /* 0x0000000000d88947 */ /* 0x01cfea0003800000 */
[C---:B------:R-:W-:Y:S01]  /*0170*/  IADD3 R19, PT, PT, R23.reuse, -R0, RZ ;  /* 0x8000000017137210 */ /* 0x040fe20007ffe0ff */
[----:B------:R-:W-:-:S04]  /*0180*/  IMAD.WIDE R16, R23, 0x4, R4 ;  /* 0x0000000417107825 */ /* 0x000fc800078e0204 */
[----:B------:R-:W-:Y:S02]  /*0190*/  IMAD.WIDE R20, R19, 0x4, R4 ;  /* 0x0000000413147825 */ /* 0x000fe400078e0204 */
[----:B------:R-:W2:Y:S04]  /*01a0*/  LDG.E R16, desc[UR6][R16.64] ;  /* 0x0000000610107981 */ /* 0x000ea8000c1e1900 */
[----:B------:R-:W2:Y:S02]  /*01b0*/  LDG.E R21, desc[UR6][R20.64] ;  /* 0x0000000614157981 */ /* 0x000ea4000c1e1900 */
[----:B--2---:R-:W-:-:S13]  /*01c0*/  ISETP.NE.AND P0, PT, R16, R21, PT ;  /* 0x000000151000720c */ /* 0x004fda0003f05270 */
[----:B------:R-:W-:Y:S05]  /*01d0*/  @P0 BRA `(.L_x_2) ;  /* 0x0000000000980947 */ /* 0x000fea0003800000 */
[----:B------:R-:W-:-:S04]  /*01e0*/  IMAD.WIDE R16, R23, 0x4, R2 ;  /* 0x0000000417107825 */ /* 0x000fc800078e0202 */
[----:B------:R-:W-:Y:S01]  /*01f0*/  IMAD.WIDE R20, R19, 0x4, R2 ;  /* 0x0000000413147825 */ /* 0x000fe200078e0202 */
        /* <DEDUP_REMOVED lines=8> */
[----:B--2---:R-:W-:Y:S01]  /*0280*/  ISETP.GE.AND P0, PT, R20, R21, PT ;  /* 0x000000151400720c */ /* 0x004fe20003f06270 */
[----:B------:R-:W-:-:S12]  /*0290*/  IMAD.WIDE R20, R23, 0x4, R12 ;  /* 0x0000000417147825 */ /* 0x000fd800078e020c */
[----:B------:R3:W-:Y:S04]  /*02a0*/  @!P0 STG.E desc[UR6][R20.64], R25 ;  /* 0x0000001914008986 */ /* 0x0007e8000c101906 */
[----:B------:R-:W2:Y:S01]  /*02b0*/  @!P0 LDG.E R24, desc[UR6][R16.64] ;  /* 0x0000000610188981 */ /* 0x000ea2000c1e1900 */
[----:B------:R-:W-:Y:S01]  /*02c0*/  IMAD.WIDE R26, R23, 0x4, R6 ;  /* 0x00000004171a7825 */ /* 0x000fe200078e0206 */
[----:B------:R-:W0:Y:S04]  /*02d0*/  @P0 LDC.64 R28, c[0x0][0x3a8] ;  /* 0x0000ea00ff1c0b82 */ /* 0x000e280000000a00 */
[----:B--2---:R3:W-:Y:S04]  /*02e0*/  @!P0 STG.E desc[UR6][R26.64], R24 ;  /* 0x000000181a008986 */ /* 0x0047e8000c101906 */
[----:B------:R3:W-:Y:S04]  /*02f0*/  @P0 STG.E desc[UR6][R20.64], R25 ;  /* 0x0000001914000986 */ /* 0x0007e8000c101906 */
[----:B------:R-:W2:Y:S01]  /*0300*/  @P0 LDG.E R19, desc[UR6][R18.64] ;  /* 0x0000000612130981 */ /* 0x000ea2000c1e1900 */
[----:B------:R-:W-:-:S03]  /*0310*/  @P0 MOV R17, 0x1 ;  /* 0x0000000100110802 */ /* 0x000fc60000000f00 */
[----:B--2---:R3:W-:Y:S04]  /*0320*/  @P0 STG.E desc[UR6][R26.64], R19 ;  /* 0x000000131a000986 */ /* 0x0047e8000c101906 */
[----:B0-----:R3:W-:Y:S01]  /*0330*/  @P0 STG.E desc[UR6][R28.64], R17 ;  /* 0x000000111c000986 */ /* 0x0017e2000c101906 */
[----:B------:R-:W-:Y:S05]  /*0340*/  BRA `(.L_x_4) ;  /* 0x0000000000807947 */ /* 0x000fea0003800000 */
.L_x_3:
[----:B------:R-:W-:Y:S01]  /*0350*/  ISETP.GT.AND P0, PT, R25, R24, PT ;  /* 0x000000181900720c */ /* 0x000fe20003f04270 */
[----:B------:R-:W-:-:S12]  /*0360*/  IMAD.WIDE R16, R23, 0x4, R12 ;  /* 0x0000000417107825 */ /* 0x000fd800078e020c */
[C---:B------:R-:W-:Y:S01]  /*0370*/  @P0 IMAD.WIDE R26, R23.reuse, 0x4, R14 ;  /* 0x00000004171a0825 */ /* 0x040fe200078e020e */
[----:B------:R2:W-:Y:S05]  /*0380*/  @P0 STG.E desc[UR6][R16.64], R25 ;  /* 0x0000001910000986 */ /* 0x0005ea000c101906 */
[----:B------:R-:W3:Y:S01]  /*0390*/  @P0 LDG.E R27, desc[UR6][R26.64] ;  /* 0x000000061a1b0981 */ /* 0x000ee2000c1e1900 */
[----:B------:R-:W-:-:S04]  /*03a0*/  IMAD.WIDE R20, R23, 0x4, R6 ;  /* 0x0000000417147825 */ /* 0x000fc800078e0206 */
[----:B------:R-:W-:Y:S01]  /*03b0*/  @!P0 IMAD.WIDE R18, R19, 0x4, R14 ;  /* 0x0000000413128825 */ /* 0x000fe200078e020e */
[----:B------:R-:W0:Y:S01]  /*03c0*/  @!P0 LDC.64 R28, c[0x0][0x3a8] ;  /* 0x0000ea00ff1c8b82 */ /* 0x000e220000000a00 */
[----:B---3--:R2:W-:Y:S04]  /*03d0*/  @P0 STG.E desc[UR6][R20.64], R27 ;  /* 0x0000001b14000986 */ /* 0x0085e8000c101906 */
[----:B------:R2:W-:Y:S04]  /*03e0*/  @!P0 STG.E desc[UR6][R16.64], R24 ;  /* 0x0000001810008986 */ /* 0x0005e8000c101906 */
[----:B------:R3:W4:Y:S02]  /*03f0*/  @!P0 LDG.E R19, desc[UR6][R18.64] ;  /* 0x0000000612138981 */ /* 0x000724000c1e1900 */
[----:B---3--:R-:W-:-:S02]  /*0400*/  @!P0 MOV R18, 0x1 ;  /* 0x0000000100128802 */ /* 0x008fc40000000f00 */
[----:B----4-:R2:W-:Y:S04]  /*0410*/  @!P0 STG.E desc[UR6][R20.64], R19 ;  /* 0x0000001314008986 */ /* 0x0105e8000c101906 */
[----:B0-----:R2:W-:Y:S01]  /*0420*/  @!P0 STG.E desc[UR6][R28.64], R18 ;  /* 0x000000121c008986 */ /* 0x0015e2000c101906 */
[----:B------:R-:W-:Y:S05]  /*0430*/  BRA `(.L_x_4) ;  /* 0x0000000000447947 */ /* 0x000fea0003800000 */
.L_x_2:
[----:B------:R-:W-:-:S06]  /*0440*/  IMAD.WIDE R16, R23, 0x4, R8 ;  /* 0x0000000417107825 */ /* 0x000fcc00078e0208 */
[----:B------:R-:W2:Y:S01]  /*0450*/  LDG.E R17, desc[UR6][R16.64] ;  /* 0x0000000610117981 */ /* 0x000ea2000c1e1900 */
[----:B------:R-:W-:-:S04]  /*0460*/  IMAD.WIDE R18, R23, 0x4, R12 ;  /* 0x0000000417127825 */ /* 0x000fc800078e020c */
[C---:B------:R-:W-:Y:S01]  /*0470*/  IMAD.WIDE R20, R23.reuse, 0x4, R14 ;  /* 0x0000000417147825 */ /* 0x040fe200078e020e */
[----:B--2---:R0:W-:Y:S05]  /*0480*/  STG.E desc[UR6][R18.64], R17 ;  /* 0x0000001112007986 */ /* 0x0041ea000c101906 */
[----:B------:R-:W2:Y:S01]  /*0490*/  LDG.E R21, desc[UR6][R20.64] ;  /* 0x0000000614157981 */ /* 0x000ea2000c1e1900 */
[----:B-1----:R-:W-:-:S05]  /*04a0*/  IMAD.WIDE R24, R23, 0x4, R10 ;  /* 0x0000000417187825 */ /* 0x002fca00078e020a */
[----:B--2---:R0:W-:Y:S01]  /*04b0*/  STG.E desc[UR6][R24.64], R21 ;  /* 0x0000001518007986 */ /* 0x0041e2000c101906 */
[----:B------:R-:W-:Y:S05]  /*04c0*/  BRA `(.L_x_4) ;  /* 0x0000000000207947 */ /* 0x000fea0003800000 */
.L_x_1:
[----:B------:R-:W-:-:S06]  /*04d0*/  IMAD.WIDE R16, R23, 0x4, R8 ;  /* 0x0000000417107825 */ /* 0x000fcc00078e0208 */
[----:B------:R-:W2:Y:S01]  /*04e0*/  LDG.E R17, desc[UR6][R16.64] ;  /* 0x0000000610117981 */ /* 0x000ea2000c1e1900 */
[----:B------:R-:W-:-:S04]  /*04f0*/  IMAD.WIDE R18, R23, 0x4, R12 ;  /* 0x0000000417127825 */ /* 0x000fc800078e020c */
[C---:B------:R-:W-:Y:S01]  /*0500*/  IMAD.WIDE R20, R23.reuse, 0x4, R14 ;  /* 0x0000000417147825 */ /* 0x040fe200078e020e */
[----:B--2---:R4:W-:Y:S05]  /*0510*/  STG.E desc[UR6][R18.64], R17 ;  /* 0x0000001112007986 */ /* 0x0049ea000c101906 */
[----:B------:R-:W2:Y:S01]  /*0520*/  LDG.E R21, desc[UR6][R20.64] ;  /* 0x0000000614157981 */ /* 0x000ea2000c1e1900 */
[----:B-1----:R-:W-:-:S05]  /*0530*/  IMAD.WIDE R24, R23, 0x4, R10 ;  /* 0x0000000417187825 */ /* 0x002fca00078e020a */
[----:B--2---:R4:W-:Y:S02]  /*0540*/  STG.E desc[UR6][R24.64], R21 ;  /* 0x0000001518007986 */ /* 0x0049e4000c101906 */
.L_x_4:
[----:B------:R-:W-:Y:S05]  /*0550*/  BSYNC.RECONVERGENT B0 ;  /* 0x0000000000007941 */ /* 0x000fea0003800200 */
.L_x_0:
[----:B------:R-:W-:-:S04]  /*0560*/  IADD3 R23, PT, PT, R22, R23, RZ ;  /* 0x0000001716177210 */ /* 0x000fc80007ffe0ff */
[----:B------:R-:W-:-:S13]  /*0570*/  ISETP.GE.AND P0, PT, R23, UR5, PT ;  /* 0x0000000517007c0c */ /* 0x000fda000bf06270 */
[----:B------:R-:W-:Y:S05]  /*0580*/  @!P0 BRA `(.L_x_5) ;  /* 0xfffffff800ec8947 */ /* 0x000fea000383ffff */
[----:B------:R-:W-:Y:S05]  /*0590*/  EXIT ;  /* 0x000000000000794d */ /* 0x000fea0003800000 */
.L_x_6:
[----:B------:R-:W-:-:S00]  /*05a0*/  BRA `(.L_x_6) ;  /* 0xfffffffc00fc7947 */ /* 0x000fc0000383ffff */
[----:B------:R-:W-:-:S00]  /*05b0*/  NOP ;  /* 0x0000000000007918 */ /* 0x000fc00000000000 */
        /* <DEDUP_REMOVED lines=12> */
.L_x_7:


//--------------------- .nv.shared.reserved.0     --------------------------
	.section	.nv.shared.reserved.0,"aw",@nobits
	.weak		__nv_reservedSMEM_offset_0_alias
	.size		__nv_reservedSMEM_offset_0_alias, 0, 64
	.other		__nv_reservedSMEM_offset_0_alias,@"STO_CUDA_RESERVED_SHARED STV_DEFAULT"
__nv_reservedSMEM_offset_0_alias:
	.zero		0
	.zero		64


//--------------------- .nv.constant0._Z25strongestNeighborScan_gpuPiS_S_S_S_S_ii --------------------------
	.section	.nv.constant0._Z25strongestNeighborScan_gpuPiS_S_S_S_S_ii,"a",@progbits
	.sectionflags	@""
	.align	4
.nv.constant0._Z25strongestNeighborScan_gpuPiS_S_S_S_S_ii:
	.zero		952


//--------------------- SYMBOLS --------------------------

	.type		.nv.reservedSmem.offset0,@object
	.size		.nv.reservedSmem.offset0,0x4
